	.headerflags	@"EF_CUDA_TEXMODE_UNIFIED EF_CUDA_64BIT_ADDRESS EF_CUDA_ACCELERATORS EF_CUDA_SM90 EF_CUDA_VIRTUAL_SM(EF_CUDA_SM90)"
	.elftype	@"ET_EXEC"


//--------------------- .nv.info                  --------------------------
	.section	.nv.info,"",@"SHT_CUDA_INFO"
	.align	4


	//----- nvinfo : EIATTR_REGCOUNT
	.align		4
        /*0000*/ 	.byte	0x04, 0x2f
        /*0002*/ 	.short	(.L_1 - .L_0)
	.align		4
.L_0:
        /*0004*/ 	.word	index@(triton_poi_fused__prelu_kernel_add_7)
        /*0008*/ 	.word	0x00000014


	//----- nvinfo : EIATTR_MIN_STACK_SIZE
	.align		4
.L_1:
        /*000c*/ 	.byte	0x04, 0x12
        /*000e*/ 	.short	(.L_3 - .L_2)
	.align		4
.L_2:
        /*0010*/ 	.word	index@(triton_poi_fused__prelu_kernel_add_7)
        /*0014*/ 	.word	0x00000000


	//----- nvinfo : EIATTR_FRAME_SIZE
	.align		4
.L_3:
        /*0018*/ 	.byte	0x04, 0x11
        /*001a*/ 	.short	(.L_5 - .L_4)
	.align		4
.L_4:
        /*001c*/ 	.word	index@(triton_poi_fused__prelu_kernel_add_7)
        /*0020*/ 	.word	0x00000000


	//----- nvinfo : EIATTR_MIN_STACK_SIZE
	.align		4
.L_5:
        /*0024*/ 	.byte	0x04, 0x12
        /*0026*/ 	.short	(.L_7 - .L_6)
	.align		4
.L_6:
        /*0028*/ 	.word	index@(triton_poi_fused__prelu_kernel_add_7)
        /*002c*/ 	.word	0x00000000
.L_7:


//--------------------- .nv.info.triton_poi_fused__prelu_kernel_add_7 --------------------------
	.section	.nv.info.triton_poi_fused__prelu_kernel_add_7,"",@"SHT_CUDA_INFO"
	.sectionflags	@""
	.align	4


	//----- nvinfo : EIATTR_CUDA_API_VERSION
	.align		4
        /*0000*/ 	.byte	0x04, 0x37
        /*0002*/ 	.short	(.L_9 - .L_8)
.L_8:
        /*0004*/ 	.word	0x0000007c


	//----- nvinfo : EIATTR_KPARAM_INFO
	.align		4
.L_9:
        /*0008*/ 	.byte	0x04, 0x17
        /*000a*/ 	.short	(.L_11 - .L_10)
.L_10:
        /*000c*/ 	.word	0x00000000
        /*0010*/ 	.short	0x0004
        /*0012*/ 	.short	0x0020
        /*0014*/ 	.byte	0x00, 0xf0, 0x11, 0x00


	//----- nvinfo : EIATTR_KPARAM_INFO
	.align		4
.L_11:
        /*0018*/ 	.byte	0x04, 0x17
        /*001a*/ 	.short	(.L_13 - .L_12)
.L_12:
        /*001c*/ 	.word	0x00000000
        /*0020*/ 	.short	0x0003
        /*0022*/ 	.short	0x0018
        /*0024*/ 	.byte	0x00, 0xf4, 0x21, 0x00


	//----- nvinfo : EIATTR_KPARAM_INFO
	.align		4
.L_13:
        /*0028*/ 	.byte	0x04, 0x17
        /*002a*/ 	.short	(.L_15 - .L_14)
.L_14:
        /*002c*/ 	.word	0x00000000
        /*0030*/ 	.short	0x0002
        /*0032*/ 	.short	0x0010
        /*0034*/ 	.byte	0x00, 0xf4, 0x21, 0x00


	//----- nvinfo : EIATTR_KPARAM_INFO
	.align		4
.L_15:
        /*0038*/ 	.byte	0x04, 0x17
        /*003a*/ 	.short	(.L_17 - .L_16)
.L_16:
        /*003c*/ 	.word	0x00000000
        /*0040*/ 	.short	0x0001
        /*0042*/ 	.short	0x0008
        /*0044*/ 	.byte	0x00, 0xf4, 0x21, 0x00


	//----- nvinfo : EIATTR_KPARAM_INFO
	.align		4
.L_17:
        /*0048*/ 	.byte	0x04, 0x17
        /*004a*/ 	.short	(.L_19 - .L_18)
.L_18:
        /*004c*/ 	.word	0x00000000
        /*0050*/ 	.short	0x0000
        /*0052*/ 	.short	0x0000
        /*0054*/ 	.byte	0x00, 0xf4, 0x21, 0x00


	//----- nvinfo : EIATTR_SPARSE_MMA_MASK
	.align		4
.L_19:
        /*0058*/ 	.byte	0x03, 0x50
        /*005a*/ 	.short	0x0000


	//----- nvinfo : EIATTR_MAXREG_COUNT
	.align		4
        /*005c*/ 	.byte	0x03, 0x1b
        /*005e*/ 	.short	0x00ff


	//----- nvinfo : EIATTR_EXIT_INSTR_OFFSETS
	.align		4
        /*0060*/ 	.byte	0x04, 0x1c
        /*0062*/ 	.short	(.L_21 - .L_20)


	//   ....[0]....
.L_20:
        /*0064*/ 	.word	0x00000300


	//   ....[1]....
        /*0068*/ 	.word	0x00000320


	//----- nvinfo : EIATTR_REQNTID
	.align		4
.L_21:
        /*006c*/ 	.byte	0x04, 0x10
        /*006e*/ 	.short	(.L_23 - .L_22)
.L_22:
        /*0070*/ 	.word	0x00000080
        /*0074*/ 	.word	0x00000001
        /*0078*/ 	.word	0x00000001


	//----- nvinfo : EIATTR_CBANK_PARAM_SIZE
	.align		4
.L_23:
        /*007c*/ 	.byte	0x03, 0x19
        /*007e*/ 	.short	0x0024


	//----- nvinfo : EIATTR_PARAM_CBANK
	.align		4
        /*0080*/ 	.byte	0x04, 0x0a
        /*0082*/ 	.short	(.L_25 - .L_24)
	.align		4
.L_24:
        /*0084*/ 	.word	index@(.nv.constant0.triton_poi_fused__prelu_kernel_add_7)
        /*0088*/ 	.short	0x0210
        /*008a*/ 	.short	0x0024


	//----- nvinfo : EIATTR_SW_WAR
	.align		4
.L_25:
        /*008c*/ 	.byte	0x04, 0x36
        /*008e*/ 	.short	(.L_27 - .L_26)
.L_26:
        /*0090*/ 	.word	0x00000008
.L_27:


//--------------------- .nv.callgraph             --------------------------
	.section	.nv.callgraph,"",@"SHT_CUDA_CALLGRAPH"
	.align	4
	.sectionentsize	8
	.align		4
        /*0000*/ 	.word	0x00000000
	.align		4
        /*0004*/ 	.word	0xffffffff
	.align		4
        /*0008*/ 	.word	0x00000000
	.align		4
        /*000c*/ 	.word	0xfffffffe
	.align		4
        /*0010*/ 	.word	0x00000000
	.align		4
        /*0014*/ 	.word	0xfffffffd
	.align		4
        /*0018*/ 	.word	0x00000000
	.align		4
        /*001c*/ 	.word	0xfffffffc


//--------------------- .text.triton_poi_fused__prelu_kernel_add_7 --------------------------
	.section	.text.triton_poi_fused__prelu_kernel_add_7,"ax",@progbits
	.align	128
        .global         triton_poi_fused__prelu_kernel_add_7
        .type           triton_poi_fused__prelu_kernel_add_7,@function
        .size           triton_poi_fused__prelu_kernel_add_7,(.L_x_1 - triton_poi_fused__prelu_kernel_add_7)
        .other          triton_poi_fused__prelu_kernel_add_7,@"STO_CUDA_ENTRY STV_DEFAULT"
triton_poi_fused__prelu_kernel_add_7:
.text.triton_poi_fused__prelu_kernel_add_7:
[----:B------:R-:W0:Y:S02]  /*0000*/  LDC R1, c[0x0][0x28] ;  /* 0x00000a00ff017b82 */ /* 0x000e240000000800 */
[----:B------:R-:W1:Y:S01]  /*0010*/  S2R R0, SR_TID.X ;  /* 0x0000000000007919 */ /* 0x000e620000002100 */
[----:B------:R-:W2:Y:S01]  /*0020*/  LDC.64 R8, c[0x0][0x210] ;  /* 0x00008400ff087b82 */ /* 0x000ea20000000a00 */
[----:B------:R-:W-:Y:S01]  /*0030*/  ULDC.64 UR4, c[0x0][0x208] ;  /* 0x0000820000047ab9 */ /* 0x000fe20000000a00 */
[----:B------:R-:W3:Y:S06]  /*0040*/  S2R R3, SR_CTAID.X ;  /* 0x0000000000037919 */ /* 0x000eec0000002500 */
[----:B------:R-:W4:Y:S08]  /*0050*/  LDC.64 R6, c[0x0][0x218] ;  /* 0x00008600ff067b82 */ /* 0x000f300000000a00 */
[----:B------:R-:W5:Y:S01]  /*0060*/  LDC.64 R4, c[0x0][0x220] ;  /* 0x00008800ff047b82 */ /* 0x000f620000000a00 */
[----:B-1----:R-:W-:-:S04]  /*0070*/  SHF.L.U32 R0, R0, 0x1, RZ ;  /* 0x0000000100007819 */ /* 0x002fc800000006ff */
[----:B------:R-:W-:-:S04]  /*0080*/  LOP3.LUT R0, R0, 0xfe, RZ, 0xc0, !PT ;  /* 0x000000fe00007812 */ /* 0x000fc800078ec0ff */
[----:B---3--:R-:W-:-:S04]  /*0090*/  LEA R0, R3, R0, 0x8 ;  /* 0x0000000003007211 */ /* 0x008fc800078e40ff */
[----:B------:R-:W-:Y:S01]  /*00a0*/  IADD3 R10, R0, 0x1, RZ ;  /* 0x00000001000a7810 */ /* 0x000fe20007ffe0ff */
[C---:B------:R-:W-:Y:S01]  /*00b0*/  IMAD.HI R2, R0.reuse, 0x2aaaaaab, RZ ;  /* 0x2aaaaaab00027827 */ /* 0x040fe200078e02ff */
[----:B------:R-:W-:-:S03]  /*00c0*/  ISETP.GE.AND P2, PT, R0, 0x1800, PT ;  /* 0x000018000000780c */ /* 0x000fc60003f46270 */
[----:B------:R-:W-:Y:S01]  /*00d0*/  IMAD.HI R12, R10, 0x2aaaaaab, RZ ;  /* 0x2aaaaaab0a0c7827 */ /* 0x000fe200078e02ff */
[----:B------:R-:W-:-:S03]  /*00e0*/  SHF.R.U32.HI R3, RZ, 0x1f, R2 ;  /* 0x0000001fff037819 */ /* 0x000fc60000011602 */
[----:B--2---:R-:W-:Y:S01]  /*00f0*/  IMAD.WIDE R8, R0, 0x4, R8 ;  /* 0x0000000400087825 */ /* 0x004fe200078e0208 */
[----:B------:R-:W-:Y:S02]  /*0100*/  LEA.HI.SX32 R11, R2, R3, 0x1d ;  /* 0x00000003020b7211 */ /* 0x000fe400078feaff */
[----:B------:R-:W-:-:S04]  /*0110*/  SHF.R.U32.HI R3, RZ, 0x1f, R12 ;  /* 0x0000001fff037819 */ /* 0x000fc8000001160c */
[----:B------:R-:W-:Y:S02]  /*0120*/  LEA.HI R13, R12, R3, RZ, 0x1d ;  /* 0x000000030c0d7211 */ /* 0x000fe400078fe8ff */
[----:B------:R-:W-:Y:S02]  /*0130*/  CS2R R2, SRZ ;  /* 0x0000000000027805 */ /* 0x000fe4000001ff00 */
[----:B------:R-:W-:Y:S01]  /*0140*/  SHF.R.S32.HI R12, RZ, 0x1f, R11 ;  /* 0x0000001fff0c7819 */ /* 0x000fe2000001140b */
[----:B------:R-:W-:-:S03]  /*0150*/  IMAD R14, R13, -0x30, R10 ;  /* 0xffffffd00d0e7824 */ /* 0x000fc600078e020a */
[----:B------:R-:W-:Y:S01]  /*0160*/  LEA.HI R12, R12, R11, RZ, 0x5 ;  /* 0x0000000b0c0c7211 */ /* 0x000fe200078f28ff */
[C---:B------:R-:W-:Y:S01]  /*0170*/  IMAD R10, R11.reuse, -0x30, R0 ;  /* 0xffffffd00b0a7824 */ /* 0x040fe200078e0200 */
[----:B------:R1:W2:Y:S02]  /*0180*/  @!P2 LDG.E.64 R2, desc[UR4][R8.64] ;  /* 0x000000040802a981 */ /* 0x0002a4000c1e1b00 */
[----:B------:R-:W-:Y:S01]  /*0190*/  LOP3.LUT R12, R12, 0xffffffe0, RZ, 0xc0, !PT ;  /* 0xffffffe00c0c7812 */ /* 0x000fe200078ec0ff */
[C---:B------:R-:W-:Y:S02]  /*01a0*/  IMAD R10, R11.reuse, 0x32, R10 ;  /* 0x000000320b0a7824 */ /* 0x040fe400078e020a */
[C---:B------:R-:W-:Y:S02]  /*01b0*/  IMAD R14, R11.reuse, 0x32, R14 ;  /* 0x000000320b0e7824 */ /* 0x040fe400078e020e */
[----:B------:R-:W-:Y:S01]  /*01c0*/  IMAD.IADD R11, R11, 0x1, -R12 ;  /* 0x000000010b0b7824 */ /* 0x000fe200078e0a0c */
[----:B------:R-:W-:-:S02]  /*01d0*/  IADD3 R15, R10, 0x1, RZ ;  /* 0x000000010a0f7810 */ /* 0x000fc40007ffe0ff */
[----:B------:R-:W-:Y:S01]  /*01e0*/  CS2R R12, SRZ ;  /* 0x00000000000c7805 */ /* 0x000fe2000001ff00 */
[----:B------:R-:W-:Y:S01]  /*01f0*/  VIADD R17, R14, 0x1 ;  /* 0x000000010e117836 */ /* 0x000fe20000000000 */
[----:B-1----:R-:W1:Y:S01]  /*0200*/  LDC.64 R8, c[0x0][0x228] ;  /* 0x00008a00ff087b82 */ /* 0x002e620000000a00 */
[----:B----4-:R-:W-:-:S04]  /*0210*/  IMAD.WIDE R6, R11, 0x4, R6 ;  /* 0x000000040b067825 */ /* 0x010fc800078e0206 */
[--C-:B-----5:R-:W-:Y:S01]  /*0220*/  IMAD.WIDE R10, R15, 0x4, R4.reuse ;  /* 0x000000040f0a7825 */ /* 0x120fe200078e0204 */
[----:B------:R-:W-:Y:S01]  /*0230*/  CS2R R14, SRZ ;  /* 0x00000000000e7805 */ /* 0x000fe2000001ff00 */
[----:B------:R-:W3:Y:S02]  /*0240*/  @!P2 LDG.E.EL R13, desc[UR4][R6.64] ;  /* 0x00000004060da981 */ /* 0x000ee4000c2e1900 */
[----:B------:R-:W-:Y:S02]  /*0250*/  IMAD.WIDE R4, R17, 0x4, R4 ;  /* 0x0000000411047825 */ /* 0x000fe400078e0204 */
[----:B------:R-:W4:Y:S04]  /*0260*/  @!P2 LDG.E.EL R12, desc[UR4][R6.64] ;  /* 0x00000004060ca981 */ /* 0x000f28000c2e1900 */
[----:B------:R-:W5:Y:S04]  /*0270*/  @!P2 LDG.E R15, desc[UR4][R10.64] ;  /* 0x000000040a0fa981 */ /* 0x000f68000c1e1900 */
[----:B------:R-:W5:Y:S01]  /*0280*/  @!P2 LDG.E R14, desc[UR4][R4.64] ;  /* 0x00000004040ea981 */ /* 0x000f62000c1e1900 */
[----:B-1----:R-:W-:Y:S01]  /*0290*/  IMAD.WIDE R8, R0, 0x4, R8 ;  /* 0x0000000400087825 */ /* 0x002fe200078e0208 */
[----:B--2---:R-:W-:-:S02]  /*02a0*/  FSETP.GT.AND P0, PT, R2, RZ, PT ;  /* 0x000000ff0200720b */ /* 0x004fc40003f04000 */
[----:B------:R-:W-:-:S11]  /*02b0*/  FSETP.GT.AND P1, PT, R3, RZ, PT ;  /* 0x000000ff0300720b */ /* 0x000fd60003f24000 */
[----:B---3--:R-:W-:Y:S02]  /*02c0*/  @!P0 FMUL R2, R13, R2 ;  /* 0x000000020d028220 */ /* 0x008fe40000400000 */
[----:B----4-:R-:W-:Y:S02]  /*02d0*/  @!P1 FMUL R3, R12, R3 ;  /* 0x000000030c039220 */ /* 0x010fe40000400000 */
[----:B-----5:R-:W-:Y:S02]  /*02e0*/  FADD R2, R2, R15 ;  /* 0x0000000f02027221 */ /* 0x020fe40000000000 */
[----:B------:R-:W-:Y:S01]  /*02f0*/  FADD R3, R3, R14 ;  /* 0x0000000e03037221 */ /* 0x000fe20000000000 */
[----:B------:R-:W-:Y:S06]  /*0300*/  @P2 EXIT ;  /* 0x000000000000294d */ /* 0x000fec0003800000 */
[----:B------:R-:W-:Y:S01]  /*0310*/  STG.E.64 desc[UR4][R8.64], R2 ;  /* 0x0000000208007986 */ /* 0x000fe2000c101b04 */
[----:B------:R-:W-:Y:S05]  /*0320*/  EXIT ;  /* 0x000000000000794d */ /* 0x000fea0003800000 */
.L_x_0:
[----:B------:R-:W-:-:S00]  /*0330*/  BRA `(.L_x_0) ;  /* 0xfffffffc00fc7947 */ /* 0x000fc0000383ffff */
[----:B------:R-:W-:-:S00]  /*0340*/  NOP ;  /* 0x0000000000007918 */ /* 0x000fc00000000000 */
        /* <DEDUP_REMOVED lines=11> */
.L_x_1:


//--------------------- .nv.constant0.triton_poi_fused__prelu_kernel_add_7 --------------------------
	.section	.nv.constant0.triton_poi_fused__prelu_kernel_add_7,"a",@progbits
	.sectionflags	@""
	.align	4
.nv.constant0.triton_poi_fused__prelu_kernel_add_7:
	.zero		564
